//
// Generated by NVIDIA NVVM Compiler
//
// Compiler Build ID: CL-36424714
// Cuda compilation tools, release 13.0, V13.0.88
// Based on NVVM 20.0.0
//

.version 9.0
.target sm_100
.address_size 64

	// .globl	_Z17hello_cuda_kernelv
.extern .func  (.param .b32 func_retval0) vprintf
(
	.param .b64 vprintf_param_0,
	.param .b64 vprintf_param_1
)
;
.global .align 1 .b8 $str[54] = {72, 101, 108, 108, 111, 32, 67, 85, 68, 65, 32, 102, 114, 111, 109, 32, 98, 108, 111, 99, 107, 32, 37, 100, 32, 97, 110, 100, 32, 116, 104, 114, 101, 97, 100, 32, 37, 100, 44, 32, 103, 108, 111, 98, 97, 108, 32, 105, 100, 32, 37, 100, 10};

.visible .entry _Z17hello_cuda_kernelv()
{
	.local .align 8 .b8 	__local_depot0[16];
	.reg .b64 	%SP;
	.reg .b64 	%SPL;
	.reg .b32 	%r<7>;
	.reg .b64 	%rd<5>;

	mov.u64 	%SPL, __local_depot0;
	cvta.local.u64 	%SP, %SPL;
	add.u64 	%rd1, %SP, 0;
	add.u64 	%rd2, %SPL, 0;
	mov.u32 	%r1, %ctaid.x;
	mov.u32 	%r2, %tid.x;
	mov.u32 	%r3, %ntid.x;
	mad.lo.s32 	%r4, %r1, %r3, %r2;
	st.local.v2.u32 	[%rd2], {%r1, %r2};
	st.local.u32 	[%rd2+8], %r4;
	mov.u64 	%rd3, $str;
	cvta.global.u64 	%rd4, %rd3;
	{ // callseq 0, 0
	.param .b64 param0;
	st.param.b64 	[param0], %rd4;
	.param .b64 param1;
	st.param.b64 	[param1], %rd1;
	.param .b32 retval0;
	call.uni (retval0), 
	vprintf, 
	(
	param0, 
	param1
	);
	ld.param.b32 	%r5, [retval0];
	} // callseq 0
	ret;

}


// ===== COMPILED SASS (sm_100) =====

	.target	sm_100

	.elftype	@"ET_EXEC"


//--------------------- .note.nv.tkinfo           --------------------------
	.section	.note.nv.tkinfo,"",@"SHT_NOTE"
	.sectionflags	@"SHF_NOTE_NV_TKINFO"
	.tkinfo
        /*0018*/ 	.word	0x00000002
        /*0030*/ 	.string	""
        /*0030*/ 	.string	"ptxas"
        /*0030*/ 	.string	"Cuda compilation tools, release 13.0, V13.0.88"
        /*0030*/ 	.string	"Build cuda_13.0.r13.0/compiler.36424714_0"
        /*0030*/ 	.string	"-arch sm_100 -m 64 "



//--------------------- .note.nv.cuinfo           --------------------------
	.section	.note.nv.cuinfo,"",@"SHT_NOTE"
	.sectionflags	@"SHF_NOTE_NV_CUINFO"
        /*0018*/ 	.short	0x0002
        /*001a*/ 	.short	0x0064
        /*001c*/ 	.short	0x0082
	.zero		2


//--------------------- .nv.info                  --------------------------
	.section	.nv.info,"",@"SHT_CUDA_INFO"
	.align	4


	//----- nvinfo : EIATTR_REGCOUNT
	.align		4
        /*0000*/ 	.byte	0x04, 0x2f
        /*0002*/ 	.short	(.L_2 - .L_1)
	.align		4
.L_1:
        /*0004*/ 	.word	index@(_Z17hello_cuda_kernelv)
        /*0008*/ 	.word	0x00000018


	//----- nvinfo : EIATTR_FRAME_SIZE
	.align		4
.L_2:
        /*000c*/ 	.byte	0x04, 0x11
        /*000e*/ 	.short	(.L_4 - .L_3)
	.align		4
.L_3:
        /*0010*/ 	.word	index@(_Z17hello_cuda_kernelv)
        /*0014*/ 	.word	0x00000010


	//----- nvinfo : EIATTR_MIN_STACK_SIZE
	.align		4
.L_4:
        /*0018*/ 	.byte	0x04, 0x12
        /*001a*/ 	.short	(.L_6 - .L_5)
	.align		4
.L_5:
        /*001c*/ 	.word	index@(_Z17hello_cuda_kernelv)
        /*0020*/ 	.word	0x00000010
.L_6:


//--------------------- .nv.compat                --------------------------
	.section	.nv.compat,"",@"SHT_CUDA_COMPAT_INFO"
	.align	4
        /*0000*/ 	.byte	0x02, 0x09, 0x00, 0x00, 0x02, 0x02, 0x01, 0x00, 0x02, 0x05, 0x05, 0x00, 0x03, 0x07, 0x01, 0x01
        /*0010*/ 	.byte	0x02, 0x03, 0x00, 0x00, 0x02, 0x06, 0x01, 0x00, 0x04, 0x0b, 0x08, 0x00, 0x09, 0x00, 0x00, 0x00
        /*0020*/ 	.byte	0x00, 0x00, 0x00, 0x00


//--------------------- .nv.info._Z17hello_cuda_kernelv --------------------------
	.section	.nv.info._Z17hello_cuda_kernelv,"",@"SHT_CUDA_INFO"
	.sectionflags	@""
	.align	4


	//----- nvinfo : EIATTR_CUDA_API_VERSION
	.align		4
        /*0000*/ 	.byte	0x04, 0x37
        /*0002*/ 	.short	(.L_8 - .L_7)
.L_7:
        /*0004*/ 	.word	0x00000082


	//----- nvinfo : EIATTR_SPARSE_MMA_MASK
	.align		4
.L_8:
        /*0008*/ 	.byte	0x03, 0x50
        /*000a*/ 	.short	0x0000


	//----- nvinfo : EIATTR_MAXREG_COUNT
	.align		4
        /*000c*/ 	.byte	0x03, 0x1b
        /*000e*/ 	.short	0x00ff


	//----- nvinfo : EIATTR_EXTERNS
	.align		4
        /*0010*/ 	.byte	0x04, 0x0f
        /*0012*/ 	.short	(.L_10 - .L_9)


	//   ....[0]....
	.align		4
.L_9:
        /*0014*/ 	.word	index@(vprintf)


	//----- nvinfo : EIATTR_MERCURY_ISA_VERSION
	.align		4
.L_10:
        /*0018*/ 	.byte	0x03, 0x5f
        /*001a*/ 	.short	0x0101


	//----- nvinfo : EIATTR_VRC_CTA_INIT_COUNT
	.align		4
        /*001c*/ 	.byte	0x02, 0x4a
	.zero		1
	.zero		1


	//----- nvinfo : EIATTR_SYSCALL_OFFSETS
	.align		4
        /*0020*/ 	.byte	0x04, 0x46
        /*0022*/ 	.short	(.L_12 - .L_11)


	//   ....[0]....
.L_11:
        /*0024*/ 	.word	0x00000120


	//----- nvinfo : EIATTR_EXIT_INSTR_OFFSETS
	.align		4
.L_12:
        /*0028*/ 	.byte	0x04, 0x1c
        /*002a*/ 	.short	(.L_14 - .L_13)


	//   ....[0]....
.L_13:
        /*002c*/ 	.word	0x00000130


	//----- nvinfo : EIATTR_SW_WAR
	.align		4
.L_14:
        /*0030*/ 	.byte	0x04, 0x36
        /*0032*/ 	.short	(.L_16 - .L_15)
.L_15:
        /*0034*/ 	.word	0x00000008
.L_16:


//--------------------- .nv.callgraph             --------------------------
	.section	.nv.callgraph,"",@"SHT_CUDA_CALLGRAPH"
	.align	4
	.sectionentsize	8
	.align		4
        /*0000*/ 	.word	0x00000000
	.align		4
        /*0004*/ 	.word	0xffffffff
	.align		4
        /*0008*/ 	.word	index@(_Z17hello_cuda_kernelv)
	.align		4
        /*000c*/ 	.word	index@(vprintf)
	.align		4
        /*0010*/ 	.word	0x00000000
	.align		4
        /*0014*/ 	.word	0xfffffffe
	.align		4
        /*0018*/ 	.word	0x00000000
	.align		4
        /*001c*/ 	.word	0xfffffffd
	.align		4
        /*0020*/ 	.word	0x00000000
	.align		4
        /*0024*/ 	.word	0xfffffffc


//--------------------- .nv.constant4             --------------------------
	.section	.nv.constant4,"a",@progbits
	.align	8
	.align		8
.nv.constant4:
        /*0000*/ 	.dword	vprintf
	.align		8
        /*0008*/ 	.dword	$str


//--------------------- .text._Z17hello_cuda_kernelv --------------------------
	.section	.text._Z17hello_cuda_kernelv,"ax",@progbits
	.align	128
        .global         _Z17hello_cuda_kernelv
        .type           _Z17hello_cuda_kernelv,@function
        .size           _Z17hello_cuda_kernelv,(.L_x_2 - _Z17hello_cuda_kernelv)
        .other          _Z17hello_cuda_kernelv,@"STO_CUDA_ENTRY STV_DEFAULT"
_Z17hello_cuda_kernelv:
.text._Z17hello_cuda_kernelv:
[----:B------:R-:W0:Y:S01]  /*0000*/  LDC R1, c[0x0][0x37c] ;  /* 0x0000df00ff017b82 */ /* 0x000e220000000800 */
[----:B------:R-:W1:Y:S01]  /*0010*/  S2R R8, SR_CTAID.X ;  /* 0x0000000000087919 */ /* 0x000e620000002500 */
[----:B------:R-:W2:Y:S01]  /*0020*/  LDCU UR5, c[0x0][0x2fc] ;  /* 0x00005f80ff0577ac */ /* 0x000ea20008000800 */
[----:B------:R-:W-:Y:S01]  /*0030*/  MOV R2, 0x0 ;  /* 0x0000000000027802 */ /* 0x000fe20000000f00 */
[----:B0-----:R-:W-:Y:S01]  /*0040*/  VIADD R1, R1, 0xfffffff0 ;  /* 0xfffffff001017836 */ /* 0x001fe20000000000 */
[----:B------:R-:W1:Y:S01]  /*0050*/  S2R R9, SR_TID.X ;  /* 0x0000000000097919 */ /* 0x000e620000002100 */
[----:B------:R-:W1:Y:S03]  /*0060*/  LDCU UR6, c[0x0][0x360] ;  /* 0x00006c00ff0677ac */ /* 0x000e660008000800 */
[----:B------:R-:W0:Y:S01]  /*0070*/  LDC.64 R2, c[0x4][R2] ;  /* 0x0100000002027b82 */ /* 0x000e220000000a00 */
[----:B------:R-:W3:Y:S02]  /*0080*/  LDCU UR4, c[0x0][0x2f8] ;  /* 0x00005f00ff0477ac */ /* 0x000ee40008000800 */
[----:B---3--:R-:W-:-:S05]  /*0090*/  IADD3 R6, P0, PT, R1, UR4, RZ ;  /* 0x0000000401067c10 */ /* 0x008fca000ff1e0ff */
[----:B--2---:R-:W-:Y:S02]  /*00a0*/  IMAD.X R7, RZ, RZ, UR5, P0 ;  /* 0x00000005ff077e24 */ /* 0x004fe400080e06ff */
[----:B-1----:R-:W-:Y:S01]  /*00b0*/  IMAD R0, R8, UR6, R9 ;  /* 0x0000000608007c24 */ /* 0x002fe2000f8e0209 */
[----:B------:R1:W-:Y:S01]  /*00c0*/  STL.64 [R1], R8 ;  /* 0x0000000801007387 */ /* 0x0003e20000100a00 */
[----:B------:R-:W2:Y:S03]  /*00d0*/  LDCU.64 UR6, c[0x4][0x8] ;  /* 0x01000100ff0677ac */ /* 0x000ea60008000a00 */
[----:B------:R1:W-:Y:S01]  /*00e0*/  STL [R1+0x8], R0 ;  /* 0x0000080001007387 */ /* 0x0003e20000100800 */
[----:B--2---:R-:W-:Y:S01]  /*00f0*/  IMAD.U32 R4, RZ, RZ, UR6 ;  /* 0x00000006ff047e24 */ /* 0x004fe2000f8e00ff */
[----:B01----:R-:W-:-:S07]  /*0100*/  MOV R5, UR7 ;  /* 0x0000000700057c02 */ /* 0x003fce0008000f00 */
[----:B------:R-:W-:-:S07]  /*0110*/  LEPC R20, `(.L_x_0) ;  /* 0x000000001014794e */ /* 0x000fce0000000000 */
[----:B------:R-:W-:Y:S05]  /*0120*/  CALL.ABS.NOINC R2 ;  /* 0x0000000002007343 */ /* 0x000fea0003c00000 */
.L_x_0:
[----:B------:R-:W-:Y:S05]  /*0130*/  EXIT ;  /* 0x000000000000794d */ /* 0x000fea0003800000 */
.L_x_1:
[----:B------:R-:W-:-:S00]  /*0140*/  BRA `(.L_x_1) ;  /* 0xfffffffc00fc7947 */ /* 0x000fc0000383ffff */
[----:B------:R-:W-:-:S00]  /*0150*/  NOP ;  /* 0x0000000000007918 */ /* 0x000fc00000000000 */
        /* <DEDUP_REMOVED lines=10> */
.L_x_2:


//--------------------- .nv.global.init           --------------------------
	.section	.nv.global.init,"aw",@progbits
.nv.global.init:
	.type		$str,@object
	.size		$str,(.L_0 - $str)
$str:
        /*0000*/ 	.byte	0x48, 0x65, 0x6c, 0x6c, 0x6f, 0x20, 0x43, 0x55, 0x44, 0x41, 0x20, 0x66, 0x72, 0x6f, 0x6d, 0x20
        /*0010*/ 	.byte	0x62, 0x6c, 0x6f, 0x63, 0x6b, 0x20, 0x25, 0x64, 0x20, 0x61, 0x6e, 0x64, 0x20, 0x74, 0x68, 0x72
        /*0020*/ 	.byte	0x65, 0x61, 0x64, 0x20, 0x25, 0x64, 0x2c, 0x20, 0x67, 0x6c, 0x6f, 0x62, 0x61, 0x6c, 0x20, 0x69
        /*0030*/ 	.byte	0x64, 0x20, 0x25, 0x64, 0x0a, 0x00
.L_0:


//--------------------- .nv.shared.reserved.0     --------------------------
	.section	.nv.shared.reserved.0,"aw",@nobits
	.weak		__nv_reservedSMEM_offset_0_alias
	.size		__nv_reservedSMEM_offset_0_alias, 0, 64
	.other		__nv_reservedSMEM_offset_0_alias,@"STO_CUDA_RESERVED_SHARED STV_DEFAULT"
__nv_reservedSMEM_offset_0_alias:
	.zero		0
	.zero		64


//--------------------- .nv.constant0._Z17hello_cuda_kernelv --------------------------
	.section	.nv.constant0._Z17hello_cuda_kernelv,"a",@progbits
	.sectionflags	@""
	.align	4
.nv.constant0._Z17hello_cuda_kernelv:
	.zero		896


//--------------------- SYMBOLS --------------------------

	.type		.nv.reservedSmem.offset0,@object
	.size		.nv.reservedSmem.offset0,0x4
	.type		vprintf,@function
